//
// Generated by NVIDIA NVVM Compiler
//
// Compiler Build ID: CL-36424714
// Cuda compilation tools, release 13.0, V13.0.88
// Based on NVVM 20.0.0
//

.version 9.0
.target sm_100
.address_size 64

	// .globl	_Z15sommaMatriciGPUPfS_S_ii

.visible .entry _Z15sommaMatriciGPUPfS_S_ii(
	.param .u64 .ptr .align 1 _Z15sommaMatriciGPUPfS_S_ii_param_0,
	.param .u64 .ptr .align 1 _Z15sommaMatriciGPUPfS_S_ii_param_1,
	.param .u64 .ptr .align 1 _Z15sommaMatriciGPUPfS_S_ii_param_2,
	.param .u32 _Z15sommaMatriciGPUPfS_S_ii_param_3,
	.param .u32 _Z15sommaMatriciGPUPfS_S_ii_param_4
)
{
	.reg .pred 	%p<2>;
	.reg .b32 	%r<14>;
	.reg .b32 	%f<4>;
	.reg .b64 	%rd<11>;

	ld.param.u64 	%rd1, [_Z15sommaMatriciGPUPfS_S_ii_param_0];
	ld.param.u64 	%rd2, [_Z15sommaMatriciGPUPfS_S_ii_param_1];
	ld.param.u64 	%rd3, [_Z15sommaMatriciGPUPfS_S_ii_param_2];
	ld.param.u32 	%r2, [_Z15sommaMatriciGPUPfS_S_ii_param_3];
	ld.param.u32 	%r3, [_Z15sommaMatriciGPUPfS_S_ii_param_4];
	mov.u32 	%r4, %ctaid.x;
	mov.u32 	%r5, %ntid.x;
	mov.u32 	%r6, %tid.x;
	mov.u32 	%r7, %ctaid.y;
	mov.u32 	%r8, %ntid.y;
	mov.u32 	%r9, %tid.y;
	mad.lo.s32 	%r10, %r7, %r8, %r9;
	mov.u32 	%r11, %nctaid.x;
	mad.lo.s32 	%r12, %r10, %r11, %r4;
	mad.lo.s32 	%r1, %r12, %r5, %r6;
	mul.lo.s32 	%r13, %r3, %r2;
	setp.ge.s32 	%p1, %r1, %r13;
	@%p1 bra 	$L__BB0_2;
	cvta.to.global.u64 	%rd4, %rd1;
	cvta.to.global.u64 	%rd5, %rd2;
	cvta.to.global.u64 	%rd6, %rd3;
	mul.wide.s32 	%rd7, %r1, 4;
	add.s64 	%rd8, %rd4, %rd7;
	ld.global.f32 	%f1, [%rd8];
	add.s64 	%rd9, %rd5, %rd7;
	ld.global.f32 	%f2, [%rd9];
	add.f32 	%f3, %f1, %f2;
	add.s64 	%rd10, %rd6, %rd7;
	st.global.f32 	[%rd10], %f3;
$L__BB0_2:
	ret;

}


// ===== COMPILED SASS (sm_100) =====

	.target	sm_100

	.elftype	@"ET_EXEC"


//--------------------- .note.nv.tkinfo           --------------------------
	.section	.note.nv.tkinfo,"",@"SHT_NOTE"
	.sectionflags	@"SHF_NOTE_NV_TKINFO"
	.tkinfo
        /*0018*/ 	.word	0x00000002
        /*0030*/ 	.string	""
        /*0030*/ 	.string	"ptxas"
        /*0030*/ 	.string	"Cuda compilation tools, release 13.0, V13.0.88"
        /*0030*/ 	.string	"Build cuda_13.0.r13.0/compiler.36424714_0"
        /*0030*/ 	.string	"-arch sm_100 -m 64 "



//--------------------- .note.nv.cuinfo           --------------------------
	.section	.note.nv.cuinfo,"",@"SHT_NOTE"
	.sectionflags	@"SHF_NOTE_NV_CUINFO"
        /*0018*/ 	.short	0x0002
        /*001a*/ 	.short	0x0064
        /*001c*/ 	.short	0x0082
	.zero		2


//--------------------- .nv.info                  --------------------------
	.section	.nv.info,"",@"SHT_CUDA_INFO"
	.align	4


	//----- nvinfo : EIATTR_REGCOUNT
	.align		4
        /*0000*/ 	.byte	0x04, 0x2f
        /*0002*/ 	.short	(.L_1 - .L_0)
	.align		4
.L_0:
        /*0004*/ 	.word	index@(_Z15sommaMatriciGPUPfS_S_ii)
        /*0008*/ 	.word	0x0000000c


	//----- nvinfo : EIATTR_FRAME_SIZE
	.align		4
.L_1:
        /*000c*/ 	.byte	0x04, 0x11
        /*000e*/ 	.short	(.L_3 - .L_2)
	.align		4
.L_2:
        /*0010*/ 	.word	index@(_Z15sommaMatriciGPUPfS_S_ii)
        /*0014*/ 	.word	0x00000000


	//----- nvinfo : EIATTR_MIN_STACK_SIZE
	.align		4
.L_3:
        /*0018*/ 	.byte	0x04, 0x12
        /*001a*/ 	.short	(.L_5 - .L_4)
	.align		4
.L_4:
        /*001c*/ 	.word	index@(_Z15sommaMatriciGPUPfS_S_ii)
        /*0020*/ 	.word	0x00000000
.L_5:


//--------------------- .nv.compat                --------------------------
	.section	.nv.compat,"",@"SHT_CUDA_COMPAT_INFO"
	.align	4
        /*0000*/ 	.byte	0x02, 0x09, 0x00, 0x00, 0x02, 0x02, 0x01, 0x00, 0x02, 0x05, 0x05, 0x00, 0x03, 0x07, 0x01, 0x01
        /*0010*/ 	.byte	0x02, 0x03, 0x00, 0x00, 0x02, 0x06, 0x01, 0x00, 0x04, 0x0b, 0x08, 0x00, 0x09, 0x00, 0x00, 0x00
        /*0020*/ 	.byte	0x00, 0x00, 0x00, 0x00


//--------------------- .nv.info._Z15sommaMatriciGPUPfS_S_ii --------------------------
	.section	.nv.info._Z15sommaMatriciGPUPfS_S_ii,"",@"SHT_CUDA_INFO"
	.sectionflags	@""
	.align	4


	//----- nvinfo : EIATTR_CUDA_API_VERSION
	.align		4
        /*0000*/ 	.byte	0x04, 0x37
        /*0002*/ 	.short	(.L_7 - .L_6)
.L_6:
        /*0004*/ 	.word	0x00000082


	//----- nvinfo : EIATTR_KPARAM_INFO
	.align		4
.L_7:
        /*0008*/ 	.byte	0x04, 0x17
        /*000a*/ 	.short	(.L_9 - .L_8)
.L_8:
        /*000c*/ 	.word	0x00000000
        /*0010*/ 	.short	0x0004
        /*0012*/ 	.short	0x001c
        /*0014*/ 	.byte	0x00, 0xf0, 0x11, 0x00


	//----- nvinfo : EIATTR_KPARAM_INFO
	.align		4
.L_9:
        /*0018*/ 	.byte	0x04, 0x17
        /*001a*/ 	.short	(.L_11 - .L_10)
.L_10:
        /*001c*/ 	.word	0x00000000
        /*0020*/ 	.short	0x0003
        /*0022*/ 	.short	0x0018
        /*0024*/ 	.byte	0x00, 0xf0, 0x11, 0x00


	//----- nvinfo : EIATTR_KPARAM_INFO
	.align		4
.L_11:
        /*0028*/ 	.byte	0x04, 0x17
        /*002a*/ 	.short	(.L_13 - .L_12)
.L_12:
        /*002c*/ 	.word	0x00000000
        /*0030*/ 	.short	0x0002
        /*0032*/ 	.short	0x0010
        /*0034*/ 	.byte	0x00, 0xf5, 0x21, 0x00


	//----- nvinfo : EIATTR_KPARAM_INFO
	.align		4
.L_13:
        /*0038*/ 	.byte	0x04, 0x17
        /*003a*/ 	.short	(.L_15 - .L_14)
.L_14:
        /*003c*/ 	.word	0x00000000
        /*0040*/ 	.short	0x0001
        /*0042*/ 	.short	0x0008
        /*0044*/ 	.byte	0x00, 0xf5, 0x21, 0x00


	//----- nvinfo : EIATTR_KPARAM_INFO
	.align		4
.L_15:
        /*0048*/ 	.byte	0x04, 0x17
        /*004a*/ 	.short	(.L_17 - .L_16)
.L_16:
        /*004c*/ 	.word	0x00000000
        /*0050*/ 	.short	0x0000
        /*0052*/ 	.short	0x0000
        /*0054*/ 	.byte	0x00, 0xf5, 0x21, 0x00


	//----- nvinfo : EIATTR_SPARSE_MMA_MASK
	.align		4
.L_17:
        /*0058*/ 	.byte	0x03, 0x50
        /*005a*/ 	.short	0x0000


	//----- nvinfo : EIATTR_MAXREG_COUNT
	.align		4
        /*005c*/ 	.byte	0x03, 0x1b
        /*005e*/ 	.short	0x00ff


	//----- nvinfo : EIATTR_MERCURY_ISA_VERSION
	.align		4
        /*0060*/ 	.byte	0x03, 0x5f
        /*0062*/ 	.short	0x0101


	//----- nvinfo : EIATTR_VRC_CTA_INIT_COUNT
	.align		4
        /*0064*/ 	.byte	0x02, 0x4a
	.zero		1
	.zero		1


	//----- nvinfo : EIATTR_EXIT_INSTR_OFFSETS
	.align		4
        /*0068*/ 	.byte	0x04, 0x1c
        /*006a*/ 	.short	(.L_19 - .L_18)


	//   ....[0]....
.L_18:
        /*006c*/ 	.word	0x000000e0


	//   ....[1]....
        /*0070*/ 	.word	0x000001a0


	//----- nvinfo : EIATTR_CBANK_PARAM_SIZE
	.align		4
.L_19:
        /*0074*/ 	.byte	0x03, 0x19
        /*0076*/ 	.short	0x0020


	//----- nvinfo : EIATTR_PARAM_CBANK
	.align		4
        /*0078*/ 	.byte	0x04, 0x0a
        /*007a*/ 	.short	(.L_21 - .L_20)
	.align		4
.L_20:
        /*007c*/ 	.word	index@(.nv.constant0._Z15sommaMatriciGPUPfS_S_ii)
        /*0080*/ 	.short	0x0380
        /*0082*/ 	.short	0x0020


	//----- nvinfo : EIATTR_SW_WAR
	.align		4
.L_21:
        /*0084*/ 	.byte	0x04, 0x36
        /*0086*/ 	.short	(.L_23 - .L_22)
.L_22:
        /*0088*/ 	.word	0x00000008
.L_23:


//--------------------- .nv.callgraph             --------------------------
	.section	.nv.callgraph,"",@"SHT_CUDA_CALLGRAPH"
	.align	4
	.sectionentsize	8
	.align		4
        /*0000*/ 	.word	0x00000000
	.align		4
        /*0004*/ 	.word	0xffffffff
	.align		4
        /*0008*/ 	.word	0x00000000
	.align		4
        /*000c*/ 	.word	0xfffffffe
	.align		4
        /*0010*/ 	.word	0x00000000
	.align		4
        /*0014*/ 	.word	0xfffffffd
	.align		4
        /*0018*/ 	.word	0x00000000
	.align		4
        /*001c*/ 	.word	0xfffffffc


//--------------------- .text._Z15sommaMatriciGPUPfS_S_ii --------------------------
	.section	.text._Z15sommaMatriciGPUPfS_S_ii,"ax",@progbits
	.align	128
        .global         _Z15sommaMatriciGPUPfS_S_ii
        .type           _Z15sommaMatriciGPUPfS_S_ii,@function
        .size           _Z15sommaMatriciGPUPfS_S_ii,(.L_x_1 - _Z15sommaMatriciGPUPfS_S_ii)
        .other          _Z15sommaMatriciGPUPfS_S_ii,@"STO_CUDA_ENTRY STV_DEFAULT"
_Z15sommaMatriciGPUPfS_S_ii:
.text._Z15sommaMatriciGPUPfS_S_ii:
[----:B------:R-:W-:Y:S01]  /*0000*/  LDC R1, c[0x0][0x37c] ;  /* 0x0000df00ff017b82 */ /* 0x000fe20000000800 */
[----:B------:R-:W0:Y:S01]  /*0010*/  S2R R3, SR_TID.Y ;  /* 0x0000000000037919 */ /* 0x000e220000002200 */
[----:B------:R-:W1:Y:S06]  /*0020*/  LDCU UR7, c[0x0][0x360] ;  /* 0x00006c00ff0777ac */ /* 0x000e6c0008000800 */
[----:B------:R-:W0:Y:S01]  /*0030*/  S2UR UR8, SR_CTAID.Y ;  /* 0x00000000000879c3 */ /* 0x000e220000002600 */
[----:B------:R-:W1:Y:S01]  /*0040*/  S2R R9, SR_TID.X ;  /* 0x0000000000097919 */ /* 0x000e620000002100 */
[----:B------:R-:W2:Y:S06]  /*0050*/  LDCU.64 UR4, c[0x0][0x398] ;  /* 0x00007300ff0477ac */ /* 0x000eac0008000a00 */
[----:B------:R-:W0:Y:S08]  /*0060*/  LDC R0, c[0x0][0x364] ;  /* 0x0000d900ff007b82 */ /* 0x000e300000000800 */
[----:B------:R-:W3:Y:S01]  /*0070*/  S2UR UR6, SR_CTAID.X ;  /* 0x00000000000679c3 */ /* 0x000ee20000002500 */
[----:B--2---:R-:W-:-:S07]  /*0080*/  UIMAD UR4, UR5, UR4, URZ ;  /* 0x00000004050472a4 */ /* 0x004fce000f8e02ff */
[----:B------:R-:W3:Y:S01]  /*0090*/  LDC R5, c[0x0][0x370] ;  /* 0x0000dc00ff057b82 */ /* 0x000ee20000000800 */
[----:B0-----:R-:W-:-:S04]  /*00a0*/  IMAD R0, R0, UR8, R3 ;  /* 0x0000000800007c24 */ /* 0x001fc8000f8e0203 */
[----:B---3--:R-:W-:-:S04]  /*00b0*/  IMAD R0, R0, R5, UR6 ;  /* 0x0000000600007e24 */ /* 0x008fc8000f8e0205 */
[----:B-1----:R-:W-:-:S05]  /*00c0*/  IMAD R9, R0, UR7, R9 ;  /* 0x0000000700097c24 */ /* 0x002fca000f8e0209 */
[----:B------:R-:W-:-:S13]  /*00d0*/  ISETP.GE.AND P0, PT, R9, UR4, PT ;  /* 0x0000000409007c0c */ /* 0x000fda000bf06270 */
[----:B------:R-:W-:Y:S05]  /*00e0*/  @P0 EXIT ;  /* 0x000000000000094d */ /* 0x000fea0003800000 */
[----:B------:R-:W0:Y:S01]  /*00f0*/  LDC.64 R2, c[0x0][0x380] ;  /* 0x0000e000ff027b82 */ /* 0x000e220000000a00 */
[----:B------:R-:W1:Y:S07]  /*0100*/  LDCU.64 UR4, c[0x0][0x358] ;  /* 0x00006b00ff0477ac */ /* 0x000e6e0008000a00 */
[----:B------:R-:W2:Y:S08]  /*0110*/  LDC.64 R4, c[0x0][0x388] ;  /* 0x0000e200ff047b82 */ /* 0x000eb00000000a00 */
[----:B------:R-:W3:Y:S01]  /*0120*/  LDC.64 R6, c[0x0][0x390] ;  /* 0x0000e400ff067b82 */ /* 0x000ee20000000a00 */
[----:B0-----:R-:W-:-:S06]  /*0130*/  IMAD.WIDE R2, R9, 0x4, R2 ;  /* 0x0000000409027825 */ /* 0x001fcc00078e0202 */
[----:B-1----:R-:W4:Y:S01]  /*0140*/  LDG.E R2, desc[UR4][R2.64] ;  /* 0x0000000402027981 */ /* 0x002f22000c1e1900 */
[----:B--2---:R-:W-:-:S06]  /*0150*/  IMAD.WIDE R4, R9, 0x4, R4 ;  /* 0x0000000409047825 */ /* 0x004fcc00078e0204 */
[----:B------:R-:W4:Y:S01]  /*0160*/  LDG.E R5, desc[UR4][R4.64] ;  /* 0x0000000404057981 */ /* 0x000f22000c1e1900 */
[----:B---3--:R-:W-:-:S04]  /*0170*/  IMAD.WIDE R6, R9, 0x4, R6 ;  /* 0x0000000409067825 */ /* 0x008fc800078e0206 */
[----:B----4-:R-:W-:-:S05]  /*0180*/  FADD R9, R2, R5 ;  /* 0x0000000502097221 */ /* 0x010fca0000000000 */
[----:B------:R-:W-:Y:S01]  /*0190*/  STG.E desc[UR4][R6.64], R9 ;  /* 0x0000000906007986 */ /* 0x000fe2000c101904 */
[----:B------:R-:W-:Y:S05]  /*01a0*/  EXIT ;  /* 0x000000000000794d */ /* 0x000fea0003800000 */
.L_x_0:
[----:B------:R-:W-:-:S00]  /*01b0*/  BRA `(.L_x_0) ;  /* 0xfffffffc00fc7947 */ /* 0x000fc0000383ffff */
[----:B------:R-:W-:-:S00]  /*01c0*/  NOP ;  /* 0x0000000000007918 */ /* 0x000fc00000000000 */
        /* <DEDUP_REMOVED lines=11> */
.L_x_1:


//--------------------- .nv.shared.reserved.0     --------------------------
	.section	.nv.shared.reserved.0,"aw",@nobits
	.weak		__nv_reservedSMEM_offset_0_alias
	.size		__nv_reservedSMEM_offset_0_alias, 0, 64
	.other		__nv_reservedSMEM_offset_0_alias,@"STO_CUDA_RESERVED_SHARED STV_DEFAULT"
__nv_reservedSMEM_offset_0_alias:
	.zero		0
	.zero		64


//--------------------- .nv.constant0._Z15sommaMatriciGPUPfS_S_ii --------------------------
	.section	.nv.constant0._Z15sommaMatriciGPUPfS_S_ii,"a",@progbits
	.sectionflags	@""
	.align	4
.nv.constant0._Z15sommaMatriciGPUPfS_S_ii:
	.zero		928


//--------------------- SYMBOLS --------------------------

	.type		.nv.reservedSmem.offset0,@object
	.size		.nv.reservedSmem.offset0,0x4
